//
// Generated by NVIDIA NVVM Compiler
//
// Compiler Build ID: CL-36424714
// Cuda compilation tools, release 13.0, V13.0.88
// Based on NVVM 20.0.0
//

.version 9.0
.target sm_100
.address_size 64

	// .globl	_Z9MulMatrizPfS_S_iiii

.visible .entry _Z9MulMatrizPfS_S_iiii(
	.param .u64 .ptr .align 1 _Z9MulMatrizPfS_S_iiii_param_0,
	.param .u64 .ptr .align 1 _Z9MulMatrizPfS_S_iiii_param_1,
	.param .u64 .ptr .align 1 _Z9MulMatrizPfS_S_iiii_param_2,
	.param .u32 _Z9MulMatrizPfS_S_iiii_param_3,
	.param .u32 _Z9MulMatrizPfS_S_iiii_param_4,
	.param .u32 _Z9MulMatrizPfS_S_iiii_param_5,
	.param .u32 _Z9MulMatrizPfS_S_iiii_param_6
)
{
	.reg .pred 	%p<46>;
	.reg .b32 	%r<115>;
	.reg .b32 	%f<33>;
	.reg .b64 	%rd<38>;

	ld.param.u64 	%rd4, [_Z9MulMatrizPfS_S_iiii_param_0];
	ld.param.u64 	%rd5, [_Z9MulMatrizPfS_S_iiii_param_1];
	ld.param.u32 	%r58, [_Z9MulMatrizPfS_S_iiii_param_3];
	ld.param.u32 	%r59, [_Z9MulMatrizPfS_S_iiii_param_4];
	ld.param.u32 	%r60, [_Z9MulMatrizPfS_S_iiii_param_5];
	ld.param.u32 	%r61, [_Z9MulMatrizPfS_S_iiii_param_6];
	cvta.to.global.u64 	%rd1, %rd5;
	cvta.to.global.u64 	%rd2, %rd4;
	mov.u32 	%r62, %ctaid.y;
	mov.u32 	%r1, %ntid.y;
	mov.u32 	%r63, %tid.y;
	mad.lo.s32 	%r2, %r62, %r1, %r63;
	mov.u32 	%r64, %ctaid.x;
	mov.u32 	%r65, %ntid.x;
	mov.u32 	%r66, %tid.x;
	mad.lo.s32 	%r3, %r64, %r65, %r66;
	add.s32 	%r67, %r1, %r59;
	add.s32 	%r4, %r67, -1;
	setp.gt.u32 	%p1, %r1, %r4;
	mov.f32 	%f32, 0f00000000;
	@%p1 bra 	$L__BB0_24;
	mul.lo.s32 	%r5, %r59, %r2;
	and.b32  	%r6, %r1, 3;
	div.u32 	%r69, %r4, %r1;
	max.u32 	%r7, %r69, 1;
	shl.b32 	%r8, %r61, 2;
	mul.lo.s32 	%r9, %r1, %r61;
	mov.b32 	%r95, 0;
	mov.u32 	%r105, %r95;
$L__BB0_2:
	setp.lt.u32 	%p2, %r1, 4;
	mul.lo.s32 	%r12, %r95, %r1;
	mov.b32 	%r110, 0;
	@%p2 bra 	$L__BB0_13;
	and.b32  	%r72, %r1, -4;
	neg.s32 	%r103, %r72;
	add.s32 	%r73, %r5, %r12;
	add.s32 	%r102, %r73, 1;
	add.s32 	%r101, %r12, 3;
	mad.lo.s32 	%r74, %r61, %r12, %r61;
	add.s32 	%r100, %r3, %r74;
	add.s32 	%r75, %r12, 2;
	mad.lo.s32 	%r99, %r61, %r75, %r3;
	mad.lo.s32 	%r98, %r61, %r101, %r3;
	mad.lo.s32 	%r97, %r9, %r95, %r3;
$L__BB0_4:
	setp.ge.s32 	%p3, %r3, %r61;
	setp.ge.s32 	%p4, %r2, %r58;
	add.s32 	%r28, %r101, -2;
	add.s32 	%r76, %r101, -3;
	min.u32 	%r77, %r59, %r60;
	setp.le.u32 	%p5, %r77, %r76;
	or.pred  	%p6, %p4, %p3;
	or.pred  	%p7, %p6, %p5;
	@%p7 bra 	$L__BB0_6;
	add.s32 	%r78, %r102, -1;
	mul.wide.u32 	%rd6, %r78, 4;
	add.s64 	%rd7, %rd2, %rd6;
	ld.global.f32 	%f4, [%rd7];
	mul.wide.u32 	%rd8, %r97, 4;
	add.s64 	%rd9, %rd1, %rd8;
	ld.global.f32 	%f5, [%rd9];
	cvt.rn.f32.s32 	%f6, %r105;
	fma.rn.f32 	%f7, %f4, %f5, %f6;
	cvt.rzi.s32.f32 	%r105, %f7;
$L__BB0_6:
	setp.ge.s32 	%p9, %r2, %r58;
	setp.le.u32 	%p10, %r77, %r28;
	or.pred  	%p11, %p9, %p3;
	or.pred  	%p12, %p11, %p10;
	@%p12 bra 	$L__BB0_8;
	mul.wide.u32 	%rd10, %r102, 4;
	add.s64 	%rd11, %rd2, %rd10;
	ld.global.f32 	%f8, [%rd11];
	mul.wide.u32 	%rd12, %r100, 4;
	add.s64 	%rd13, %rd1, %rd12;
	ld.global.f32 	%f9, [%rd13];
	cvt.rn.f32.s32 	%f10, %r105;
	fma.rn.f32 	%f11, %f8, %f9, %f10;
	cvt.rzi.s32.f32 	%r105, %f11;
$L__BB0_8:
	setp.ge.s32 	%p14, %r2, %r58;
	add.s32 	%r80, %r28, 1;
	setp.le.u32 	%p15, %r77, %r80;
	or.pred  	%p16, %p14, %p3;
	or.pred  	%p17, %p16, %p15;
	@%p17 bra 	$L__BB0_10;
	add.s32 	%r82, %r102, 1;
	mul.wide.u32 	%rd14, %r82, 4;
	add.s64 	%rd15, %rd2, %rd14;
	ld.global.f32 	%f12, [%rd15];
	mul.wide.u32 	%rd16, %r99, 4;
	add.s64 	%rd17, %rd1, %rd16;
	ld.global.f32 	%f13, [%rd17];
	cvt.rn.f32.s32 	%f14, %r105;
	fma.rn.f32 	%f15, %f12, %f13, %f14;
	cvt.rzi.s32.f32 	%r105, %f15;
$L__BB0_10:
	setp.ge.s32 	%p19, %r2, %r58;
	setp.le.u32 	%p20, %r77, %r101;
	or.pred  	%p21, %p19, %p3;
	or.pred  	%p22, %p21, %p20;
	@%p22 bra 	$L__BB0_12;
	add.s32 	%r84, %r102, 2;
	mul.wide.u32 	%rd18, %r84, 4;
	add.s64 	%rd19, %rd2, %rd18;
	ld.global.f32 	%f16, [%rd19];
	mul.wide.u32 	%rd20, %r98, 4;
	add.s64 	%rd21, %rd1, %rd20;
	ld.global.f32 	%f17, [%rd21];
	cvt.rn.f32.s32 	%f18, %r105;
	fma.rn.f32 	%f19, %f16, %f17, %f18;
	cvt.rzi.s32.f32 	%r105, %f19;
$L__BB0_12:
	and.b32  	%r110, %r1, 2044;
	add.s32 	%r103, %r103, 4;
	add.s32 	%r102, %r102, 4;
	add.s32 	%r101, %r101, 4;
	add.s32 	%r100, %r100, %r8;
	add.s32 	%r99, %r99, %r8;
	add.s32 	%r98, %r98, %r8;
	add.s32 	%r97, %r97, %r8;
	setp.ne.s32 	%p23, %r103, 0;
	@%p23 bra 	$L__BB0_4;
$L__BB0_13:
	setp.eq.s32 	%p24, %r6, 0;
	@%p24 bra 	$L__BB0_22;
	setp.ge.s32 	%p25, %r3, %r61;
	setp.ge.s32 	%p26, %r2, %r58;
	mad.lo.s32 	%r48, %r95, %r1, %r110;
	min.u32 	%r85, %r59, %r60;
	setp.le.u32 	%p27, %r85, %r48;
	or.pred  	%p28, %p26, %p25;
	or.pred  	%p29, %p28, %p27;
	@%p29 bra 	$L__BB0_16;
	add.s32 	%r86, %r48, %r5;
	mul.wide.u32 	%rd22, %r86, 4;
	add.s64 	%rd23, %rd2, %rd22;
	ld.global.f32 	%f20, [%rd23];
	mad.lo.s32 	%r87, %r48, %r61, %r3;
	mul.wide.u32 	%rd24, %r87, 4;
	add.s64 	%rd25, %rd1, %rd24;
	ld.global.f32 	%f21, [%rd25];
	cvt.rn.f32.s32 	%f22, %r105;
	fma.rn.f32 	%f23, %f20, %f21, %f22;
	cvt.rzi.s32.f32 	%r105, %f23;
$L__BB0_16:
	setp.eq.s32 	%p30, %r6, 1;
	@%p30 bra 	$L__BB0_22;
	setp.ge.s32 	%p31, %r3, %r61;
	setp.ge.s32 	%p32, %r2, %r58;
	add.s32 	%r51, %r48, 1;
	setp.le.u32 	%p33, %r85, %r51;
	or.pred  	%p34, %p32, %p31;
	or.pred  	%p35, %p34, %p33;
	@%p35 bra 	$L__BB0_19;
	add.s32 	%r89, %r51, %r5;
	mul.wide.u32 	%rd26, %r89, 4;
	add.s64 	%rd27, %rd2, %rd26;
	ld.global.f32 	%f24, [%rd27];
	mad.lo.s32 	%r90, %r51, %r61, %r3;
	mul.wide.u32 	%rd28, %r90, 4;
	add.s64 	%rd29, %rd1, %rd28;
	ld.global.f32 	%f25, [%rd29];
	cvt.rn.f32.s32 	%f26, %r105;
	fma.rn.f32 	%f27, %f24, %f25, %f26;
	cvt.rzi.s32.f32 	%r105, %f27;
$L__BB0_19:
	setp.eq.s32 	%p36, %r6, 2;
	@%p36 bra 	$L__BB0_22;
	setp.ge.s32 	%p37, %r3, %r61;
	setp.ge.s32 	%p38, %r2, %r58;
	add.s32 	%r54, %r48, 2;
	setp.le.u32 	%p39, %r85, %r54;
	or.pred  	%p40, %p38, %p37;
	or.pred  	%p41, %p40, %p39;
	@%p41 bra 	$L__BB0_22;
	add.s32 	%r92, %r54, %r5;
	mul.wide.u32 	%rd30, %r92, 4;
	add.s64 	%rd31, %rd2, %rd30;
	ld.global.f32 	%f28, [%rd31];
	mad.lo.s32 	%r93, %r54, %r61, %r3;
	mul.wide.u32 	%rd32, %r93, 4;
	add.s64 	%rd33, %rd1, %rd32;
	ld.global.f32 	%f29, [%rd33];
	cvt.rn.f32.s32 	%f30, %r105;
	fma.rn.f32 	%f31, %f28, %f29, %f30;
	cvt.rzi.s32.f32 	%r105, %f31;
$L__BB0_22:
	add.s32 	%r95, %r95, 1;
	setp.ne.s32 	%p42, %r95, %r7;
	@%p42 bra 	$L__BB0_2;
	cvt.rn.f32.s32 	%f32, %r105;
$L__BB0_24:
	setp.ge.s32 	%p43, %r2, %r58;
	setp.ge.s32 	%p44, %r3, %r61;
	or.pred  	%p45, %p43, %p44;
	@%p45 bra 	$L__BB0_26;
	ld.param.u64 	%rd37, [_Z9MulMatrizPfS_S_iiii_param_2];
	mad.lo.s32 	%r94, %r61, %r2, %r3;
	cvta.to.global.u64 	%rd34, %rd37;
	mul.wide.s32 	%rd35, %r94, 4;
	add.s64 	%rd36, %rd34, %rd35;
	st.global.f32 	[%rd36], %f32;
$L__BB0_26:
	ret;

}


// ===== COMPILED SASS (sm_100) =====

	.target	sm_100

	.elftype	@"ET_EXEC"


//--------------------- .note.nv.tkinfo           --------------------------
	.section	.note.nv.tkinfo,"",@"SHT_NOTE"
	.sectionflags	@"SHF_NOTE_NV_TKINFO"
	.tkinfo
        /*0018*/ 	.word	0x00000002
        /*0030*/ 	.string	""
        /*0030*/ 	.string	"ptxas"
        /*0030*/ 	.string	"Cuda compilation tools, release 13.0, V13.0.88"
        /*0030*/ 	.string	"Build cuda_13.0.r13.0/compiler.36424714_0"
        /*0030*/ 	.string	"-arch sm_100 -m 64 "



//--------------------- .note.nv.cuinfo           --------------------------
	.section	.note.nv.cuinfo,"",@"SHT_NOTE"
	.sectionflags	@"SHF_NOTE_NV_CUINFO"
        /*0018*/ 	.short	0x0002
        /*001a*/ 	.short	0x0064
        /*001c*/ 	.short	0x0082
	.zero		2


//--------------------- .nv.info                  --------------------------
	.section	.nv.info,"",@"SHT_CUDA_INFO"
	.align	4


	//----- nvinfo : EIATTR_REGCOUNT
	.align		4
        /*0000*/ 	.byte	0x04, 0x2f
        /*0002*/ 	.short	(.L_1 - .L_0)
	.align		4
.L_0:
        /*0004*/ 	.word	index@(_Z9MulMatrizPfS_S_iiii)
        /*0008*/ 	.word	0x00000020


	//----- nvinfo : EIATTR_FRAME_SIZE
	.align		4
.L_1:
        /*000c*/ 	.byte	0x04, 0x11
        /*000e*/ 	.short	(.L_3 - .L_2)
	.align		4
.L_2:
        /*0010*/ 	.word	index@(_Z9MulMatrizPfS_S_iiii)
        /*0014*/ 	.word	0x00000000


	//----- nvinfo : EIATTR_MIN_STACK_SIZE
	.align		4
.L_3:
        /*0018*/ 	.byte	0x04, 0x12
        /*001a*/ 	.short	(.L_5 - .L_4)
	.align		4
.L_4:
        /*001c*/ 	.word	index@(_Z9MulMatrizPfS_S_iiii)
        /*0020*/ 	.word	0x00000000
.L_5:


//--------------------- .nv.compat                --------------------------
	.section	.nv.compat,"",@"SHT_CUDA_COMPAT_INFO"
	.align	4
        /*0000*/ 	.byte	0x02, 0x09, 0x00, 0x00, 0x02, 0x02, 0x01, 0x00, 0x02, 0x05, 0x05, 0x00, 0x03, 0x07, 0x01, 0x01
        /*0010*/ 	.byte	0x02, 0x03, 0x00, 0x00, 0x02, 0x06, 0x01, 0x00, 0x04, 0x0b, 0x08, 0x00, 0x09, 0x00, 0x00, 0x00
        /*0020*/ 	.byte	0x00, 0x00, 0x00, 0x00


//--------------------- .nv.info._Z9MulMatrizPfS_S_iiii --------------------------
	.section	.nv.info._Z9MulMatrizPfS_S_iiii,"",@"SHT_CUDA_INFO"
	.sectionflags	@""
	.align	4


	//----- nvinfo : EIATTR_CUDA_API_VERSION
	.align		4
        /*0000*/ 	.byte	0x04, 0x37
        /*0002*/ 	.short	(.L_7 - .L_6)
.L_6:
        /*0004*/ 	.word	0x00000082


	//----- nvinfo : EIATTR_KPARAM_INFO
	.align		4
.L_7:
        /*0008*/ 	.byte	0x04, 0x17
        /*000a*/ 	.short	(.L_9 - .L_8)
.L_8:
        /*000c*/ 	.word	0x00000000
        /*0010*/ 	.short	0x0006
        /*0012*/ 	.short	0x0024
        /*0014*/ 	.byte	0x00, 0xf0, 0x11, 0x00


	//----- nvinfo : EIATTR_KPARAM_INFO
	.align		4
.L_9:
        /*0018*/ 	.byte	0x04, 0x17
        /*001a*/ 	.short	(.L_11 - .L_10)
.L_10:
        /*001c*/ 	.word	0x00000000
        /*0020*/ 	.short	0x0005
        /*0022*/ 	.short	0x0020
        /*0024*/ 	.byte	0x00, 0xf0, 0x11, 0x00


	//----- nvinfo : EIATTR_KPARAM_INFO
	.align		4
.L_11:
        /*0028*/ 	.byte	0x04, 0x17
        /*002a*/ 	.short	(.L_13 - .L_12)
.L_12:
        /*002c*/ 	.word	0x00000000
        /*0030*/ 	.short	0x0004
        /*0032*/ 	.short	0x001c
        /*0034*/ 	.byte	0x00, 0xf0, 0x11, 0x00


	//----- nvinfo : EIATTR_KPARAM_INFO
	.align		4
.L_13:
        /*0038*/ 	.byte	0x04, 0x17
        /*003a*/ 	.short	(.L_15 - .L_14)
.L_14:
        /*003c*/ 	.word	0x00000000
        /*0040*/ 	.short	0x0003
        /*0042*/ 	.short	0x0018
        /*0044*/ 	.byte	0x00, 0xf0, 0x11, 0x00


	//----- nvinfo : EIATTR_KPARAM_INFO
	.align		4
.L_15:
        /*0048*/ 	.byte	0x04, 0x17
        /*004a*/ 	.short	(.L_17 - .L_16)
.L_16:
        /*004c*/ 	.word	0x00000000
        /*0050*/ 	.short	0x0002
        /*0052*/ 	.short	0x0010
        /*0054*/ 	.byte	0x00, 0xf5, 0x21, 0x00


	//----- nvinfo : EIATTR_KPARAM_INFO
	.align		4
.L_17:
        /*0058*/ 	.byte	0x04, 0x17
        /*005a*/ 	.short	(.L_19 - .L_18)
.L_18:
        /*005c*/ 	.word	0x00000000
        /*0060*/ 	.short	0x0001
        /*0062*/ 	.short	0x0008
        /*0064*/ 	.byte	0x00, 0xf5, 0x21, 0x00


	//----- nvinfo : EIATTR_KPARAM_INFO
	.align		4
.L_19:
        /*0068*/ 	.byte	0x04, 0x17
        /*006a*/ 	.short	(.L_21 - .L_20)
.L_20:
        /*006c*/ 	.word	0x00000000
        /*0070*/ 	.short	0x0000
        /*0072*/ 	.short	0x0000
        /*0074*/ 	.byte	0x00, 0xf5, 0x21, 0x00


	//----- nvinfo : EIATTR_SPARSE_MMA_MASK
	.align		4
.L_21:
        /*0078*/ 	.byte	0x03, 0x50
        /*007a*/ 	.short	0x0000


	//----- nvinfo : EIATTR_MAXREG_COUNT
	.align		4
        /*007c*/ 	.byte	0x03, 0x1b
        /*007e*/ 	.short	0x00ff


	//----- nvinfo : EIATTR_MERCURY_ISA_VERSION
	.align		4
        /*0080*/ 	.byte	0x03, 0x5f
        /*0082*/ 	.short	0x0101


	//----- nvinfo : EIATTR_VRC_CTA_INIT_COUNT
	.align		4
        /*0084*/ 	.byte	0x02, 0x4a
	.zero		1
	.zero		1


	//----- nvinfo : EIATTR_EXIT_INSTR_OFFSETS
	.align		4
        /*0088*/ 	.byte	0x04, 0x1c
        /*008a*/ 	.short	(.L_23 - .L_22)


	//   ....[0]....
.L_22:
        /*008c*/ 	.word	0x00000ba0


	//   ....[1]....
        /*0090*/ 	.word	0x00000bf0


	//----- nvinfo : EIATTR_CRS_STACK_SIZE
	.align		4
.L_23:
        /*0094*/ 	.byte	0x04, 0x1e
        /*0096*/ 	.short	(.L_25 - .L_24)
.L_24:
        /*0098*/ 	.word	0x00000000


	//----- nvinfo : EIATTR_CBANK_PARAM_SIZE
	.align		4
.L_25:
        /*009c*/ 	.byte	0x03, 0x19
        /*009e*/ 	.short	0x0028


	//----- nvinfo : EIATTR_PARAM_CBANK
	.align		4
        /*00a0*/ 	.byte	0x04, 0x0a
        /*00a2*/ 	.short	(.L_27 - .L_26)
	.align		4
.L_26:
        /*00a4*/ 	.word	index@(.nv.constant0._Z9MulMatrizPfS_S_iiii)
        /*00a8*/ 	.short	0x0380
        /*00aa*/ 	.short	0x0028


	//----- nvinfo : EIATTR_SW_WAR
	.align		4
.L_27:
        /*00ac*/ 	.byte	0x04, 0x36
        /*00ae*/ 	.short	(.L_29 - .L_28)
.L_28:
        /*00b0*/ 	.word	0x00000008
.L_29:


//--------------------- .nv.callgraph             --------------------------
	.section	.nv.callgraph,"",@"SHT_CUDA_CALLGRAPH"
	.align	4
	.sectionentsize	8
	.align		4
        /*0000*/ 	.word	0x00000000
	.align		4
        /*0004*/ 	.word	0xffffffff
	.align		4
        /*0008*/ 	.word	0x00000000
	.align		4
        /*000c*/ 	.word	0xfffffffe
	.align		4
        /*0010*/ 	.word	0x00000000
	.align		4
        /*0014*/ 	.word	0xfffffffd
	.align		4
        /*0018*/ 	.word	0x00000000
	.align		4
        /*001c*/ 	.word	0xfffffffc


//--------------------- .text._Z9MulMatrizPfS_S_iiii --------------------------
	.section	.text._Z9MulMatrizPfS_S_iiii,"ax",@progbits
	.align	128
        .global         _Z9MulMatrizPfS_S_iiii
        .type           _Z9MulMatrizPfS_S_iiii,@function
        .size           _Z9MulMatrizPfS_S_iiii,(.L_x_11 - _Z9MulMatrizPfS_S_iiii)
        .other          _Z9MulMatrizPfS_S_iiii,@"STO_CUDA_ENTRY STV_DEFAULT"
_Z9MulMatrizPfS_S_iiii:
.text._Z9MulMatrizPfS_S_iiii:
[----:B------:R-:W-:Y:S08]  /*0000*/  LDC R1, c[0x0][0x37c] ;  /* 0x0000df00ff017b82 */ /* 0x000ff00000000800 */
[----:B------:R-:W0:Y:S01]  /*0010*/  LDC R0, c[0x0][0x364] ;  /* 0x0000d900ff007b82 */ /* 0x000e220000000800 */
[----:B------:R-:W1:Y:S01]  /*0020*/  S2R R5, SR_TID.X ;  /* 0x0000000000057919 */ /* 0x000e620000002100 */
[----:B------:R-:W2:Y:S01]  /*0030*/  LDCU.64 UR8, c[0x0][0x358] ;  /* 0x00006b00ff0877ac */ /* 0x000ea20008000a00 */
[----:B------:R-:W-:Y:S01]  /*0040*/  HFMA2 R9, -RZ, RZ, 0, 0 ;  /* 0x00000000ff097431 */ /* 0x000fe200000001ff */
[----:B------:R-:W3:Y:S04]  /*0050*/  S2R R3, SR_TID.Y ;  /* 0x0000000000037919 */ /* 0x000ee80000002200 */
[----:B------:R-:W0:Y:S08]  /*0060*/  LDC R7, c[0x0][0x39c] ;  /* 0x0000e700ff077b82 */ /* 0x000e300000000800 */
[----:B------:R-:W1:Y:S08]  /*0070*/  S2UR UR5, SR_CTAID.X ;  /* 0x00000000000579c3 */ /* 0x000e700000002500 */
[----:B------:R-:W1:Y:S08]  /*0080*/  LDC R2, c[0x0][0x360] ;  /* 0x0000d800ff027b82 */ /* 0x000e700000000800 */
[----:B------:R-:W3:Y:S01]  /*0090*/  S2UR UR4, SR_CTAID.Y ;  /* 0x00000000000479c3 */ /* 0x000ee20000002600 */
[----:B0-----:R-:W-:-:S04]  /*00a0*/  IADD3 R7, PT, PT, R0, -0x1, R7 ;  /* 0xffffffff00077810 */ /* 0x001fc80007ffe007 */
[----:B------:R-:W-:Y:S01]  /*00b0*/  ISETP.GT.U32.AND P0, PT, R0, R7, PT ;  /* 0x000000070000720c */ /* 0x000fe20003f04070 */
[----:B-1----:R-:W-:Y:S02]  /*00c0*/  IMAD R2, R2, UR5, R5 ;  /* 0x0000000502027c24 */ /* 0x002fe4000f8e0205 */
[----:B---3--:R-:W-:-:S10]  /*00d0*/  IMAD R3, R0, UR4, R3 ;  /* 0x0000000400037c24 */ /* 0x008fd4000f8e0203 */
[----:B--2---:R-:W-:Y:S05]  /*00e0*/  @P0 BRA `(.L_x_0) ;  /* 0x00000008009c0947 */ /* 0x004fea0003800000 */
[----:B------:R-:W0:Y:S01]  /*00f0*/  I2F.U32.RP R6, R0 ;  /* 0x0000000000067306 */ /* 0x000e220000209000 */
[----:B------:R-:W-:Y:S01]  /*0100*/  ISETP.NE.U32.AND P2, PT, R0, RZ, PT ;  /* 0x000000ff0000720c */ /* 0x000fe20003f45070 */
[----:B------:R-:W1:Y:S06]  /*0110*/  LDCU UR4, c[0x0][0x3a4] ;  /* 0x00007480ff0477ac */ /* 0x000e6c0008000800 */
[----:B0-----:R-:W0:Y:S02]  /*0120*/  MUFU.RCP R6, R6 ;  /* 0x0000000600067308 */ /* 0x001e240000001000 */
[----:B0-----:R-:W-:-:S06]  /*0130*/  VIADD R4, R6, 0xffffffe ;  /* 0x0ffffffe06047836 */ /* 0x001fcc0000000000 */
[----:B------:R0:W2:Y:S02]  /*0140*/  F2I.FTZ.U32.TRUNC.NTZ R5, R4 ;  /* 0x0000000400057305 */ /* 0x0000a4000021f000 */
[----:B0-----:R-:W-:Y:S01]  /*0150*/  IMAD.MOV.U32 R4, RZ, RZ, RZ ;  /* 0x000000ffff047224 */ /* 0x001fe200078e00ff */
[----:B--2---:R-:W-:-:S05]  /*0160*/  IADD3 R9, PT, PT, RZ, -R5, RZ ;  /* 0x80000005ff097210 */ /* 0x004fca0007ffe0ff */
[----:B------:R-:W-:-:S04]  /*0170*/  IMAD R9, R9, R0, RZ ;  /* 0x0000000009097224 */ /* 0x000fc800078e02ff */
[----:B------:R-:W-:Y:S01]  /*0180*/  IMAD.HI.U32 R8, R5, R9, R4 ;  /* 0x0000000905087227 */ /* 0x000fe200078e0004 */
[----:B------:R-:W-:-:S05]  /*0190*/  LOP3.LUT R4, R0, 0x3, RZ, 0xc0, !PT ;  /* 0x0000000300047812 */ /* 0x000fca00078ec0ff */
[----:B------:R-:W-:-:S05]  /*01a0*/  IMAD.HI.U32 R8, R8, R7, RZ ;  /* 0x0000000708087227 */ /* 0x000fca00078e00ff */
[----:B------:R-:W-:-:S05]  /*01b0*/  IADD3 R5, PT, PT, -R8, RZ, RZ ;  /* 0x000000ff08057210 */ /* 0x000fca0007ffe1ff */
[----:B------:R-:W-:Y:S01]  /*01c0*/  IMAD R7, R0, R5, R7 ;  /* 0x0000000500077224 */ /* 0x000fe200078e0207 */
[----:B------:R-:W-:-:S04]  /*01d0*/  MOV R5, RZ ;  /* 0x000000ff00057202 */ /* 0x000fc80000000f00 */
[----:B------:R-:W-:-:S13]  /*01e0*/  ISETP.GE.U32.AND P0, PT, R7, R0, PT ;  /* 0x000000000700720c */ /* 0x000fda0003f06070 */
[----:B------:R-:W-:Y:S01]  /*01f0*/  @P0 IMAD.IADD R7, R7, 0x1, -R0 ;  /* 0x0000000107070824 */ /* 0x000fe200078e0a00 */
[----:B------:R-:W-:-:S04]  /*0200*/  @P0 IADD3 R8, PT, PT, R8, 0x1, RZ ;  /* 0x0000000108080810 */ /* 0x000fc80007ffe0ff */
[----:B------:R-:W-:Y:S01]  /*0210*/  ISETP.GE.U32.AND P1, PT, R7, R0, PT ;  /* 0x000000000700720c */ /* 0x000fe20003f26070 */
[----:B-1----:R-:W-:Y:S01]  /*0220*/  IMAD R7, R0, UR4, RZ ;  /* 0x0000000400077c24 */ /* 0x002fe2000f8e02ff */
[----:B------:R-:W-:-:S11]  /*0230*/  UMOV UR4, URZ ;  /* 0x000000ff00047c82 */ /* 0x000fd60008000000 */
[----:B------:R-:W-:Y:S01]  /*0240*/  @P1 VIADD R8, R8, 0x1 ;  /* 0x0000000108081836 */ /* 0x000fe20000000000 */
[----:B------:R-:W-:-:S04]  /*0250*/  @!P2 LOP3.LUT R8, RZ, R0, RZ, 0x33, !PT ;  /* 0x00000000ff08a212 */ /* 0x000fc800078e33ff */
[----:B------:R-:W-:-:S07]  /*0260*/  VIMNMX.U32 R6, PT, PT, R8, 0x1, !PT ;  /* 0x0000000108067848 */ /* 0x000fce0007fe0000 */
.L_x_9:
[----:B------:R-:W-:Y:S01]  /*0270*/  ISETP.GE.U32.AND P0, PT, R0, 0x4, PT ;  /* 0x000000040000780c */ /* 0x000fe20003f06070 */
[----:B------:R-:W-:-:S12]  /*0280*/  IMAD.MOV.U32 R12, RZ, RZ, RZ ;  /* 0x000000ffff0c7224 */ /* 0x000fd800078e00ff */
[----:B01234-:R-:W-:Y:S05]  /*0290*/  @!P0 BRA `(.L_x_1) ;  /* 0x0000000400308947 */ /* 0x01ffea0003800000 */
[----:B------:R-:W0:Y:S01]  /*02a0*/  LDC.64 R10, c[0x0][0x3a0] ;  /* 0x0000e800ff0a7b82 */ /* 0x000e220000000a00 */
[----:B------:R-:W1:Y:S01]  /*02b0*/  LDCU.64 UR6, c[0x0][0x398] ;  /* 0x00007300ff0677ac */ /* 0x000e620008000a00 */
[C---:B------:R-:W-:Y:S01]  /*02c0*/  IMAD R12, R0.reuse, UR4, RZ ;  /* 0x00000004000c7c24 */ /* 0x040fe2000f8e02ff */
[----:B------:R-:W-:Y:S01]  /*02d0*/  LOP3.LUT R18, R0, 0xfffffffc, RZ, 0xc0, !PT ;  /* 0xfffffffc00127812 */ /* 0x000fe200078ec0ff */
[----:B------:R-:W-:Y:S01]  /*02e0*/  IMAD R23, R7, UR4, R2 ;  /* 0x0000000407177c24 */ /* 0x000fe2000f8e0202 */
[----:B------:R-:W2:Y:S01]  /*02f0*/  LDCU UR5, c[0x0][0x398] ;  /* 0x00007300ff0577ac */ /* 0x000ea20008000800 */
[C---:B------:R-:W-:Y:S01]  /*0300*/  VIADD R13, R12.reuse, 0x2 ;  /* 0x000000020c0d7836 */ /* 0x040fe20000000000 */
[----:B------:R-:W-:Y:S01]  /*0310*/  IADD3 R19, PT, PT, R12, 0x3, RZ ;  /* 0x000000030c137810 */ /* 0x000fe20007ffe0ff */
[----:B------:R-:W3:Y:S01]  /*0320*/  LDC R8, c[0x0][0x3a4] ;  /* 0x0000e900ff087b82 */ /* 0x000ee20000000800 */
[----:B------:R-:W-:Y:S01]  /*0330*/  IADD3 R18, PT, PT, -R18, RZ, RZ ;  /* 0x000000ff12127210 */ /* 0x000fe20007ffe1ff */
[----:B-1----:R-:W-:-:S04]  /*0340*/  IMAD R9, R3, UR7, R12 ;  /* 0x0000000703097c24 */ /* 0x002fc8000f8e020c */
[----:B------:R-:W-:Y:S01]  /*0350*/  VIADD R9, R9, 0x1 ;  /* 0x0000000109097836 */ /* 0x000fe20000000000 */
[-C--:B0-----:R-:W-:Y:S01]  /*0360*/  ISETP.GE.AND P2, PT, R2, R11.reuse, PT ;  /* 0x0000000b0200720c */ /* 0x081fe20003f46270 */
[-C--:B------:R-:W-:Y:S01]  /*0370*/  IMAD R21, R12, R11.reuse, R11 ;  /* 0x0000000b0c157224 */ /* 0x080fe200078e020b */
[----:B------:R-:W-:Y:S01]  /*0380*/  VIMNMX.U32 R10, PT, PT, R10, UR7, PT ;  /* 0x000000070a0a7c48 */ /* 0x000fe2000bfe0000 */
[-CC-:B------:R-:W-:Y:S01]  /*0390*/  IMAD R13, R13, R11.reuse, R2.reuse ;  /* 0x0000000b0d0d7224 */ /* 0x180fe200078e0202 */
[----:B------:R-:W-:Y:S01]  /*03a0*/  ISETP.GE.OR P0, PT, R3, UR6, P2 ;  /* 0x0000000603007c0c */ /* 0x000fe20009706670 */
[----:B------:R-:W-:Y:S01]  /*03b0*/  IMAD R11, R19, R11, R2 ;  /* 0x0000000b130b7224 */ /* 0x000fe200078e0202 */
[----:B------:R-:W-:Y:S02]  /*03c0*/  LOP3.LUT R12, R0, 0x7fc, RZ, 0xc0, !PT ;  /* 0x000007fc000c7812 */ /* 0x000fe400078ec0ff */
[----:B--23--:R-:W-:-:S09]  /*03d0*/  IADD3 R21, PT, PT, R2, R21, RZ ;  /* 0x0000001502157210 */ /* 0x00cfd20007ffe0ff */
.L_x_2:
[----:B0-----:R-:W0:Y:S01]  /*03e0*/  LDC.64 R16, c[0x0][0x380] ;  /* 0x0000e000ff107b82 */ /* 0x001e220000000a00 */
[----:B------:R-:W-:-:S05]  /*03f0*/  VIADD R25, R19, 0xfffffffd ;  /* 0xfffffffd13197836 */ /* 0x000fca0000000000 */
[----:B------:R-:W-:Y:S02]  /*0400*/  ISETP.LE.U32.OR P1, PT, R10, R25, P0 ;  /* 0x000000190a00720c */ /* 0x000fe40000723470 */
[----:B-1----:R-:W1:Y:S11]  /*0410*/  LDC.64 R14, c[0x0][0x388] ;  /* 0x0000e200ff0e7b82 */ /* 0x002e760000000a00 */
[----:B------:R-:W-:-:S05]  /*0420*/  @!P1 IADD3 R27, PT, PT, R9, -0x1, RZ ;  /* 0xffffffff091b9810 */ /* 0x000fca0007ffe0ff */
[----:B0-----:R-:W-:Y:S02]  /*0430*/  @!P1 IMAD.WIDE.U32 R26, R27, 0x4, R16 ;  /* 0x000000041b1a9825 */ /* 0x001fe400078e0010 */
[----:B------:R-:W0:Y:S04]  /*0440*/  LDC.64 R16, c[0x0][0x380] ;  /* 0x0000e000ff107b82 */ /* 0x000e280000000a00 */
[----:B------:R-:W2:Y:S01]  /*0450*/  @!P1 LDG.E R27, desc[UR8][R26.64] ;  /* 0x000000081a1b9981 */ /* 0x000ea2000c1e1900 */
[----:B-1----:R-:W-:Y:S01]  /*0460*/  @!P1 IMAD.WIDE.U32 R24, R23, 0x4, R14 ;  /* 0x0000000417189825 */ /* 0x002fe200078e000e */
[----:B------:R-:W-:Y:S02]  /*0470*/  ISETP.GE.OR P0, PT, R3, UR5, P2 ;  /* 0x0000000503007c0c */ /* 0x000fe40009706670 */
[----:B------:R-:W1:Y:S02]  /*0480*/  LDC.64 R14, c[0x0][0x388] ;  /* 0x0000e200ff0e7b82 */ /* 0x000e640000000a00 */
[----:B------:R-:W2:Y:S01]  /*0490*/  @!P1 LDG.E R22, desc[UR8][R24.64] ;  /* 0x0000000818169981 */ /* 0x000ea2000c1e1900 */
[----:B------:R-:W-:-:S05]  /*04a0*/  VIADD R29, R19, 0xfffffffe ;  /* 0xfffffffe131d7836 */ /* 0x000fca0000000000 */
[C---:B------:R-:W-:Y:S02]  /*04b0*/  ISETP.LE.U32.OR P3, PT, R10.reuse, R29, P0 ;  /* 0x0000001d0a00720c */ /* 0x040fe40000763470 */
[----:B------:R-:W-:Y:S01]  /*04c0*/  IADD3 R20, PT, PT, R19, -0x1, RZ ;  /* 0xffffffff13147810 */ /* 0x000fe20007ffe0ff */
[----:B------:R-:W3:Y:S03]  /*04d0*/  LDC.64 R28, c[0x0][0x380] ;  /* 0x0000e000ff1c7b82 */ /* 0x000ee60000000a00 */
[----:B------:R-:W-:Y:S02]  /*04e0*/  ISETP.LE.U32.OR P4, PT, R10, R20, P0 ;  /* 0x000000140a00720c */ /* 0x000fe40000783470 */
[----:B------:R-:W-:-:S05]  /*04f0*/  @!P1 I2FP.F32.S32 R20, R5 ;  /* 0x0000000500149245 */ /* 0x000fca0000201400 */
[----:B0-----:R-:W-:-:S04]  /*0500*/  @!P3 IMAD.WIDE.U32 R16, R9, 0x4, R16 ;  /* 0x000000040910b825 */ /* 0x001fc800078e0010 */
[----:B-1----:R-:W-:Y:S01]  /*0510*/  @!P3 IMAD.WIDE.U32 R14, R21, 0x4, R14 ;  /* 0x00000004150eb825 */ /* 0x002fe200078e000e */
[----:B------:R0:W4:Y:S02]  /*0520*/  @!P3 LDG.E R25, desc[UR8][R16.64] ;  /* 0x000000081019b981 */ /* 0x000124000c1e1900 */
[----:B0-----:R-:W0:Y:S01]  /*0530*/  LDC.64 R16, c[0x0][0x388] ;  /* 0x0000e200ff107b82 */ /* 0x001e220000000a00 */
[----:B------:R-:W-:Y:S01]  /*0540*/  ISETP.LE.U32.OR P5, PT, R10, R19, P0 ;  /* 0x000000130a00720c */ /* 0x000fe200007a3470 */
[----:B--2---:R-:W-:Y:S02]  /*0550*/  @!P1 FFMA R22, R27, R22, R20 ;  /* 0x000000161b169223 */ /* 0x004fe40000000014 */
[----:B------:R1:W4:Y:S04]  /*0560*/  @!P3 LDG.E R20, desc[UR8][R14.64] ;  /* 0x000000080e14b981 */ /* 0x000328000c1e1900 */
[----:B-1----:R-:W1:Y:S01]  /*0570*/  LDC.64 R14, c[0x0][0x380] ;  /* 0x0000e000ff0e7b82 */ /* 0x002e620000000a00 */
[----:B------:R-:W-:-:S04]  /*0580*/  @!P4 VIADD R27, R9, 0x1 ;  /* 0x00000001091bc836 */ /* 0x000fc80000000000 */
[----:B---3--:R-:W-:-:S04]  /*0590*/  @!P4 IMAD.WIDE.U32 R28, R27, 0x4, R28 ;  /* 0x000000041b1cc825 */ /* 0x008fc800078e001c */
[----:B0-----:R-:W-:Y:S01]  /*05a0*/  @!P4 IMAD.WIDE.U32 R26, R13, 0x4, R16 ;  /* 0x000000040d1ac825 */ /* 0x001fe200078e0010 */
[----:B------:R-:W-:Y:S01]  /*05b0*/  @!P5 IADD3 R17, PT, PT, R9, 0x2, RZ ;  /* 0x000000020911d810 */ /* 0x000fe20007ffe0ff */
[----:B------:R-:W2:Y:S04]  /*05c0*/  @!P4 LDG.E R24, desc[UR8][R28.64] ;  /* 0x000000081c18c981 */ /* 0x000ea8000c1e1900 */
[----:B------:R-:W2:Y:S01]  /*05d0*/  @!P4 LDG.E R27, desc[UR8][R26.64] ;  /* 0x000000081a1bc981 */ /* 0x000ea2000c1e1900 */
[----:B-1----:R-:W-:Y:S02]  /*05e0*/  @!P5 IMAD.WIDE.U32 R14, R17, 0x4, R14 ;  /* 0x00000004110ed825 */ /* 0x002fe400078e000e */
[----:B------:R-:W0:Y:S04]  /*05f0*/  LDC.64 R16, c[0x0][0x388] ;  /* 0x0000e200ff107b82 */ /* 0x000e280000000a00 */
[----:B------:R-:W3:Y:S01]  /*0600*/  @!P5 LDG.E R14, desc[UR8][R14.64] ;  /* 0x000000080e0ed981 */ /* 0x000ee2000c1e1900 */
[----:B0-----:R-:W-:-:S06]  /*0610*/  @!P5 IMAD.WIDE.U32 R16, R11, 0x4, R16 ;  /* 0x000000040b10d825 */ /* 0x001fcc00078e0010 */
[----:B------:R0:W3:Y:S01]  /*0620*/  @!P5 LDG.E R17, desc[UR8][R16.64] ;  /* 0x000000081011d981 */ /* 0x0000e2000c1e1900 */
[----:B------:R-:W0:Y:S02]  /*0630*/  @!P1 F2I.TRUNC.NTZ R5, R22 ;  /* 0x0000001600059305 */ /* 0x000e24000020f100 */
[----:B0-----:R-:W-:Y:S01]  /*0640*/  @!P3 I2FP.F32.S32 R16, R5 ;  /* 0x000000050010b245 */ /* 0x001fe20000201400 */
[----:B------:R-:W-:-:S05]  /*0650*/  VIADD R18, R18, 0x4 ;  /* 0x0000000412127836 */ /* 0x000fca0000000000 */
[----:B------:R-:W-:Y:S01]  /*0660*/  ISETP.NE.AND P1, PT, R18, RZ, PT ;  /* 0x000000ff1200720c */ /* 0x000fe20003f25270 */
[----:B------:R-:W-:Y:S01]  /*0670*/  VIADD R9, R9, 0x4 ;  /* 0x0000000409097836 */ /* 0x000fe20000000000 */
[C---:B------:R-:W-:Y:S01]  /*0680*/  LEA R23, R8.reuse, R23, 0x2 ;  /* 0x0000001708177211 */ /* 0x040fe200078e10ff */
[C---:B------:R-:W-:Y:S01]  /*0690*/  IMAD R11, R8.reuse, 0x4, R11 ;  /* 0x00000004080b7824 */ /* 0x040fe200078e020b */
[----:B------:R-:W-:Y:S02]  /*06a0*/  IADD3 R19, PT, PT, R19, 0x4, RZ ;  /* 0x0000000413137810 */ /* 0x000fe40007ffe0ff */
[C---:B------:R-:W-:Y:S02]  /*06b0*/  LEA R21, R8.reuse, R21, 0x2 ;  /* 0x0000001508157211 */ /* 0x040fe400078e10ff */
[----:B------:R-:W-:Y:S01]  /*06c0*/  LEA R13, R8, R13, 0x2 ;  /* 0x0000000d080d7211 */ /* 0x000fe200078e10ff */
[----:B----4-:R-:W-:-:S04]  /*06d0*/  @!P3 FFMA R20, R25, R20, R16 ;  /* 0x000000141914b223 */ /* 0x010fc80000000010 */
[----:B------:R-:W0:Y:S02]  /*06e0*/  @!P3 F2I.TRUNC.NTZ R5, R20 ;  /* 0x000000140005b305 */ /* 0x000e24000020f100 */
[----:B0-----:R-:W-:-:S05]  /*06f0*/  @!P4 I2FP.F32.S32 R25, R5 ;  /* 0x000000050019c245 */ /* 0x001fca0000201400 */
[----:B--2---:R-:W-:-:S04]  /*0700*/  @!P4 FFMA R24, R24, R27, R25 ;  /* 0x0000001b1818c223 */ /* 0x004fc80000000019 */
[----:B------:R-:W0:Y:S02]  /*0710*/  @!P4 F2I.TRUNC.NTZ R5, R24 ;  /* 0x000000180005c305 */ /* 0x000e24000020f100 */
[----:B0-----:R-:W-:-:S05]  /*0720*/  @!P5 I2FP.F32.S32 R25, R5 ;  /* 0x000000050019d245 */ /* 0x001fca0000201400 */
[----:B---3--:R-:W-:-:S04]  /*0730*/  @!P5 FFMA R25, R14, R17, R25 ;  /* 0x000000110e19d223 */ /* 0x008fc80000000019 */
[----:B------:R0:W1:Y:S01]  /*0740*/  @!P5 F2I.TRUNC.NTZ R5, R25 ;  /* 0x000000190005d305 */ /* 0x000062000020f100 */
[----:B------:R-:W-:Y:S05]  /*0750*/  @P1 BRA `(.L_x_2) ;  /* 0xfffffffc00201947 */ /* 0x000fea000383ffff */
.L_x_1:
[----:B------:R-:W-:-:S13]  /*0760*/  ISETP.NE.AND P0, PT, R4, RZ, PT ;  /* 0x000000ff0400720c */ /* 0x000fda0003f05270 */
[----:B------:R-:W-:Y:S05]  /*0770*/  @!P0 BRA `(.L_x_3) ;  /* 0x0000000000e88947 */ /* 0x000fea0003800000 */
[----:B------:R-:W2:Y:S01]  /*0780*/  LDCU.64 UR6, c[0x0][0x3a0] ;  /* 0x00007400ff0677ac */ /* 0x000ea20008000a00 */
[----:B------:R-:W-:Y:S01]  /*0790*/  IMAD R8, R0, UR4, R12 ;  /* 0x0000000400087c24 */ /* 0x000fe2000f8e020c */
[----:B------:R-:W-:Y:S01]  /*07a0*/  BSSY.RECONVERGENT B0, `(.L_x_4) ;  /* 0x0000014000007945 */ /* 0x000fe20003800200 */
[----:B------:R-:W-:Y:S01]  /*07b0*/  ISETP.NE.AND P2, PT, R4, 0x1, PT ;  /* 0x000000010400780c */ /* 0x000fe20003f45270 */
[----:B------:R-:W3:Y:S01]  /*07c0*/  LDCU.64 UR10, c[0x0][0x398] ;  /* 0x00007300ff0a77ac */ /* 0x000ee20008000a00 */
[----:B--2---:R-:W-:Y:S01]  /*07d0*/  ISETP.GE.AND P0, PT, R2, UR7, PT ;  /* 0x0000000702007c0c */ /* 0x004fe2000bf06270 */
[----:B---3--:R-:W-:-:S03]  /*07e0*/  UISETP.LT.U32.AND UP0, UPT, UR11, UR6, UPT ;  /* 0x000000060b00728c */ /* 0x008fc6000bf01070 */
[----:B------:R-:W-:Y:S01]  /*07f0*/  ISETP.GE.OR P0, PT, R3, UR10, P0 ;  /* 0x0000000a03007c0c */ /* 0x000fe20008706670 */
[----:B------:R-:W-:-:S06]  /*0800*/  USEL UR6, UR11, UR6, UP0 ;  /* 0x000000060b067287 */ /* 0x000fcc0008000000 */
[----:B------:R-:W-:-:S13]  /*0810*/  ISETP.GE.U32.OR P1, PT, R8, UR6, P0 ;  /* 0x0000000608007c0c */ /* 0x000fda0008726470 */
[----:B------:R-:W-:Y:S05]  /*0820*/  @P1 BRA `(.L_x_5) ;  /* 0x00000000002c1947 */ /* 0x000fea0003800000 */
[----:B------:R-:W2:Y:S01]  /*0830*/  LDC.64 R10, c[0x0][0x380] ;  /* 0x0000e000ff0a7b82 */ /* 0x000ea20000000a00 */
[----:B------:R-:W-:Y:S02]  /*0840*/  IMAD R9, R3, UR11, R8 ;  /* 0x0000000b03097c24 */ /* 0x000fe4000f8e0208 */
[----:B------:R-:W-:-:S05]  /*0850*/  IMAD R15, R8, UR7, R2 ;  /* 0x00000007080f7c24 */ /* 0x000fca000f8e0202 */
[----:B------:R-:W3:Y:S01]  /*0860*/  LDC.64 R12, c[0x0][0x388] ;  /* 0x0000e200ff0c7b82 */ /* 0x000ee20000000a00 */
[----:B--2---:R-:W-:-:S06]  /*0870*/  IMAD.WIDE.U32 R10, R9, 0x4, R10 ;  /* 0x00000004090a7825 */ /* 0x004fcc00078e000a */
[----:B------:R-:W2:Y:S01]  /*0880*/  LDG.E R10, desc[UR8][R10.64] ;  /* 0x000000080a0a7981 */ /* 0x000ea2000c1e1900 */
[----:B---3--:R-:W-:-:S06]  /*0890*/  IMAD.WIDE.U32 R12, R15, 0x4, R12 ;  /* 0x000000040f0c7825 */ /* 0x008fcc00078e000c */
[----:B------:R-:W2:Y:S01]  /*08a0*/  LDG.E R13, desc[UR8][R12.64] ;  /* 0x000000080c0d7981 */ /* 0x000ea2000c1e1900 */
[----:B-1----:R-:W-:-:S05]  /*08b0*/  I2FP.F32.S32 R5, R5 ;  /* 0x0000000500057245 */ /* 0x002fca0000201400 */
[----:B--2---:R-:W-:-:S06]  /*08c0*/  FFMA R5, R10, R13, R5 ;  /* 0x0000000d0a057223 */ /* 0x004fcc0000000005 */
[----:B------:R-:W2:Y:S02]  /*08d0*/  F2I.TRUNC.NTZ R5, R5 ;  /* 0x0000000500057305 */ /* 0x000ea4000020f100 */
.L_x_5:
[----:B------:R-:W-:Y:S05]  /*08e0*/  BSYNC.RECONVERGENT B0 ;  /* 0x0000000000007941 */ /* 0x000fea0003800200 */
.L_x_4:
[----:B------:R-:W-:Y:S05]  /*08f0*/  @!P2 BRA `(.L_x_3) ;  /* 0x000000000088a947 */ /* 0x000fea0003800000 */
[----:B------:R-:W-:Y:S01]  /*0900*/  IADD3 R15, PT, PT, R8, 0x1, RZ ;  /* 0x00000001080f7810 */ /* 0x000fe20007ffe0ff */
[----:B------:R-:W-:Y:S01]  /*0910*/  BSSY.RECONVERGENT B0, `(.L_x_6) ;  /* 0x000000f000007945 */ /* 0x000fe20003800200 */
[----:B------:R-:W-:Y:S02]  /*0920*/  ISETP.NE.AND P2, PT, R4, 0x2, PT ;  /* 0x000000020400780c */ /* 0x000fe40003f45270 */
[----:B------:R-:W-:-:S13]  /*0930*/  ISETP.GE.U32.OR P1, PT, R15, UR6, P0 ;  /* 0x000000060f007c0c */ /* 0x000fda0008726470 */
[----:B------:R-:W-:Y:S05]  /*0940*/  @P1 BRA `(.L_x_7) ;  /* 0x00000000002c1947 */ /* 0x000fea0003800000 */
[----:B------:R-:W3:Y:S01]  /*0950*/  LDC.64 R10, c[0x0][0x380] ;  /* 0x0000e000ff0a7b82 */ /* 0x000ee20000000a00 */
[----:B------:R-:W-:Y:S02]  /*0960*/  IMAD R9, R3, UR11, R15 ;  /* 0x0000000b03097c24 */ /* 0x000fe4000f8e020f */
[----:B------:R-:W-:-:S05]  /*0970*/  IMAD R15, R15, UR7, R2 ;  /* 0x000000070f0f7c24 */ /* 0x000fca000f8e0202 */
[----:B------:R-:W4:Y:S01]  /*0980*/  LDC.64 R12, c[0x0][0x388] ;  /* 0x0000e200ff0c7b82 */ /* 0x000f220000000a00 */
[----:B---3--:R-:W-:-:S06]  /*0990*/  IMAD.WIDE.U32 R10, R9, 0x4, R10 ;  /* 0x00000004090a7825 */ /* 0x008fcc00078e000a */
[----:B------:R-:W3:Y:S01]  /*09a0*/  LDG.E R10, desc[UR8][R10.64] ;  /* 0x000000080a0a7981 */ /* 0x000ee2000c1e1900 */
[----:B----4-:R-:W-:-:S06]  /*09b0*/  IMAD.WIDE.U32 R12, R15, 0x4, R12 ;  /* 0x000000040f0c7825 */ /* 0x010fcc00078e000c */
[----:B------:R-:W3:Y:S01]  /*09c0*/  LDG.E R13, desc[UR8][R12.64] ;  /* 0x000000080c0d7981 */ /* 0x000ee2000c1e1900 */
[----:B-12---:R-:W-:-:S05]  /*09d0*/  I2FP.F32.S32 R5, R5 ;  /* 0x0000000500057245 */ /* 0x006fca0000201400 */
[----:B---3--:R-:W-:-:S06]  /*09e0*/  FFMA R5, R10, R13, R5 ;  /* 0x0000000d0a057223 */ /* 0x008fcc0000000005 */
[----:B------:R-:W3:Y:S02]  /*09f0*/  F2I.TRUNC.NTZ R5, R5 ;  /* 0x0000000500057305 */ /* 0x000ee4000020f100 */
.L_x_7:
[----:B------:R-:W-:Y:S05]  /*0a00*/  BSYNC.RECONVERGENT B0 ;  /* 0x0000000000007941 */ /* 0x000fea0003800200 */
.L_x_6:
[----:B------:R-:W-:Y:S05]  /*0a10*/  @!P2 BRA `(.L_x_3) ;  /* 0x000000000040a947 */ /* 0x000fea0003800000 */
[----:B------:R-:W-:Y:S01]  /*0a20*/  IADD3 R15, PT, PT, R8, 0x2, RZ ;  /* 0x00000002080f7810 */ /* 0x000fe20007ffe0ff */
[----:B------:R-:W-:Y:S03]  /*0a30*/  BSSY.RECONVERGENT B0, `(.L_x_3) ;  /* 0x000000e000007945 */ /* 0x000fe60003800200 */
[----:B------:R-:W-:-:S13]  /*0a40*/  ISETP.GE.U32.OR P0, PT, R15, UR6, P0 ;  /* 0x000000060f007c0c */ /* 0x000fda0008706470 */
[----:B------:R-:W-:Y:S05]  /*0a50*/  @P0 BRA `(.L_x_8) ;  /* 0x00000000002c0947 */ /* 0x000fea0003800000 */
[----:B------:R-:W4:Y:S01]  /*0a60*/  LDC.64 R8, c[0x0][0x380] ;  /* 0x0000e000ff087b82 */ /* 0x000f220000000a00 */
[----:B------:R-:W-:Y:S02]  /*0a70*/  IMAD R13, R3, UR11, R15 ;  /* 0x0000000b030d7c24 */ /* 0x000fe4000f8e020f */
[----:B------:R-:W-:-:S05]  /*0a80*/  IMAD R15, R15, UR7, R2 ;  /* 0x000000070f0f7c24 */ /* 0x000fca000f8e0202 */
[----:B------:R-:W5:Y:S01]  /*0a90*/  LDC.64 R10, c[0x0][0x388] ;  /* 0x0000e200ff0a7b82 */ /* 0x000f620000000a00 */
[----:B----4-:R-:W-:-:S06]  /*0aa0*/  IMAD.WIDE.U32 R8, R13, 0x4, R8 ;  /* 0x000000040d087825 */ /* 0x010fcc00078e0008 */
[----:B------:R-:W4:Y:S01]  /*0ab0*/  LDG.E R8, desc[UR8][R8.64] ;  /* 0x0000000808087981 */ /* 0x000f22000c1e1900 */
[----:B-----5:R-:W-:-:S06]  /*0ac0*/  IMAD.WIDE.U32 R10, R15, 0x4, R10 ;  /* 0x000000040f0a7825 */ /* 0x020fcc00078e000a */
[----:B------:R-:W4:Y:S01]  /*0ad0*/  LDG.E R11, desc[UR8][R10.64] ;  /* 0x000000080a0b7981 */ /* 0x000f22000c1e1900 */
[----:B-123--:R-:W-:-:S05]  /*0ae0*/  I2FP.F32.S32 R5, R5 ;  /* 0x0000000500057245 */ /* 0x00efca0000201400 */
[----:B----4-:R-:W-:-:S06]  /*0af0*/  FFMA R5, R8, R11, R5 ;  /* 0x0000000b08057223 */ /* 0x010fcc0000000005 */
[----:B------:R-:W4:Y:S02]  /*0b00*/  F2I.TRUNC.NTZ R5, R5 ;  /* 0x0000000500057305 */ /* 0x000f24000020f100 */
.L_x_8:
[----:B------:R-:W-:Y:S05]  /*0b10*/  BSYNC.RECONVERGENT B0 ;  /* 0x0000000000007941 */ /* 0x000fea0003800200 */
.L_x_3:
[----:B------:R-:W-:-:S06]  /*0b20*/  UIADD3 UR4, UPT, UPT, UR4, 0x1, URZ ;  /* 0x0000000104047890 */ /* 0x000fcc000fffe0ff */
[----:B------:R-:W-:-:S13]  /*0b30*/  ISETP.NE.AND P0, PT, R6, UR4, PT ;  /* 0x0000000406007c0c */ /* 0x000fda000bf05270 */
[----:B------:R-:W-:Y:S05]  /*0b40*/  @P0 BRA `(.L_x_9) ;  /* 0xfffffff400c80947 */ /* 0x000fea000383ffff */
[----:B-1234-:R-:W-:-:S07]  /*0b50*/  I2FP.F32.S32 R9, R5 ;  /* 0x0000000500097245 */ /* 0x01efce0000201400 */
.L_x_0:
[----:B------:R-:W1:Y:S01]  /*0b60*/  LDCU UR4, c[0x0][0x3a4] ;  /* 0x00007480ff0477ac */ /* 0x000e620008000800 */
[----:B------:R-:W2:Y:S01]  /*0b70*/  LDCU UR5, c[0x0][0x398] ;  /* 0x00007300ff0577ac */ /* 0x000ea20008000800 */
[----:B-1----:R-:W-:-:S04]  /*0b80*/  ISETP.GE.AND P0, PT, R2, UR4, PT ;  /* 0x0000000402007c0c */ /* 0x002fc8000bf06270 */
[----:B--2---:R-:W-:-:S13]  /*0b90*/  ISETP.GE.OR P0, PT, R3, UR5, P0 ;  /* 0x0000000503007c0c */ /* 0x004fda0008706670 */
[----:B------:R-:W-:Y:S05]  /*0ba0*/  @P0 EXIT ;  /* 0x000000000000094d */ /* 0x000fea0003800000 */
[----:B------:R-:W1:Y:S01]  /*0bb0*/  LDC.64 R4, c[0x0][0x390] ;  /* 0x0000e400ff047b82 */ /* 0x000e620000000a00 */
[----:B------:R-:W-:-:S04]  /*0bc0*/  IMAD R3, R3, UR4, R2 ;  /* 0x0000000403037c24 */ /* 0x000fc8000f8e0202 */
[----:B-1----:R-:W-:-:S05]  /*0bd0*/  IMAD.WIDE R2, R3, 0x4, R4 ;  /* 0x0000000403027825 */ /* 0x002fca00078e0204 */
[----:B------:R-:W-:Y:S01]  /*0be0*/  STG.E desc[UR8][R2.64], R9 ;  /* 0x0000000902007986 */ /* 0x000fe2000c101908 */
[----:B------:R-:W-:Y:S05]  /*0bf0*/  EXIT ;  /* 0x000000000000794d */ /* 0x000fea0003800000 */
.L_x_10:
[----:B------:R-:W-:-:S00]  /*0c00*/  BRA `(.L_x_10) ;  /* 0xfffffffc00fc7947 */ /* 0x000fc0000383ffff */
[----:B------:R-:W-:-:S00]  /*0c10*/  NOP ;  /* 0x0000000000007918 */ /* 0x000fc00000000000 */
        /* <DEDUP_REMOVED lines=14> */
.L_x_11:


//--------------------- .nv.shared.reserved.0     --------------------------
	.section	.nv.shared.reserved.0,"aw",@nobits
	.weak		__nv_reservedSMEM_offset_0_alias
	.size		__nv_reservedSMEM_offset_0_alias, 0, 64
	.other		__nv_reservedSMEM_offset_0_alias,@"STO_CUDA_RESERVED_SHARED STV_DEFAULT"
__nv_reservedSMEM_offset_0_alias:
	.zero		0
	.zero		64


//--------------------- .nv.constant0._Z9MulMatrizPfS_S_iiii --------------------------
	.section	.nv.constant0._Z9MulMatrizPfS_S_iiii,"a",@progbits
	.sectionflags	@""
	.align	4
.nv.constant0._Z9MulMatrizPfS_S_iiii:
	.zero		936


//--------------------- SYMBOLS --------------------------

	.type		.nv.reservedSmem.offset0,@object
	.size		.nv.reservedSmem.offset0,0x4
